//
// Generated by NVIDIA NVVM Compiler
//
// Compiler Build ID: CL-36424714
// Cuda compilation tools, release 13.0, V13.0.88
// Based on NVVM 20.0.0
//

.version 9.0
.target sm_100
.address_size 64

	// .globl	_Z9mapKernelIf20IntensiveComputationEvPT_iT0_
.global .align 4 .b8 __cudart_i2opi_f[24] = {65, 144, 67, 60, 153, 149, 98, 219, 192, 221, 52, 245, 209, 87, 39, 252, 41, 21, 68, 78, 110, 131, 249, 162};

.visible .entry _Z9mapKernelIf20IntensiveComputationEvPT_iT0_(
	.param .u64 .ptr .align 1 _Z9mapKernelIf20IntensiveComputationEvPT_iT0__param_0,
	.param .u32 _Z9mapKernelIf20IntensiveComputationEvPT_iT0__param_1,
	.param .align 1 .b8 _Z9mapKernelIf20IntensiveComputationEvPT_iT0__param_2[1]
)
{
	.local .align 4 .b8 	__local_depot0[28];
	.reg .b64 	%SP;
	.reg .b64 	%SPL;
	.reg .pred 	%p<22>;
	.reg .b32 	%r<92>;
	.reg .b32 	%f<73>;
	.reg .b64 	%rd<42>;
	.reg .b64 	%fd<5>;

	mov.u64 	%SPL, __local_depot0;
	ld.param.u64 	%rd14, [_Z9mapKernelIf20IntensiveComputationEvPT_iT0__param_0];
	ld.param.u32 	%r31, [_Z9mapKernelIf20IntensiveComputationEvPT_iT0__param_1];
	add.u64 	%rd1, %SPL, 0;
	add.u64 	%rd2, %SPL, 0;
	mov.u32 	%r32, %ctaid.x;
	mov.u32 	%r33, %ntid.x;
	mov.u32 	%r34, %tid.x;
	mad.lo.s32 	%r1, %r32, %r33, %r34;
	setp.ge.s32 	%p1, %r1, %r31;
	@%p1 bra 	$L__BB0_20;
	cvta.to.global.u64 	%rd17, %rd14;
	mul.wide.s32 	%rd18, %r1, 4;
	add.s64 	%rd3, %rd17, %rd18;
	ld.global.f32 	%f70, [%rd3];
	mov.b32 	%r83, 0;
	mov.u64 	%rd29, __cudart_i2opi_f;
$L__BB0_2:
	mul.f32 	%f13, %f70, 0f3F22F983;
	cvt.rni.s32.f32 	%r91, %f13;
	cvt.rn.f32.s32 	%f14, %r91;
	fma.rn.f32 	%f15, %f14, 0fBFC90FDA, %f70;
	fma.rn.f32 	%f16, %f14, 0fB3A22168, %f15;
	fma.rn.f32 	%f72, %f14, 0fA7C234C5, %f16;
	abs.f32 	%f4, %f70;
	setp.ltu.f32 	%p2, %f4, 0f47CE4780;
	mov.u32 	%r87, %r91;
	mov.f32 	%f71, %f72;
	@%p2 bra 	$L__BB0_10;
	setp.neu.f32 	%p3, %f4, 0f7F800000;
	@%p3 bra 	$L__BB0_5;
	mov.f32 	%f19, 0f00000000;
	mul.rn.f32 	%f71, %f70, %f19;
	mov.b32 	%r87, 0;
	bra.uni 	$L__BB0_10;
$L__BB0_5:
	mov.b32 	%r4, %f70;
	shl.b32 	%r37, %r4, 8;
	or.b32  	%r5, %r37, -2147483648;
	mov.b64 	%rd40, 0;
	mov.b32 	%r84, 0;
	mov.u64 	%rd38, %rd29;
	mov.u64 	%rd39, %rd2;
$L__BB0_6:
	.pragma "nounroll";
	ld.global.nc.u32 	%r38, [%rd38];
	mad.wide.u32 	%rd21, %r38, %r5, %rd40;
	shr.u64 	%rd40, %rd21, 32;
	st.local.u32 	[%rd39], %rd21;
	add.s32 	%r84, %r84, 1;
	add.s64 	%rd39, %rd39, 4;
	add.s64 	%rd38, %rd38, 4;
	setp.ne.s32 	%p4, %r84, 6;
	@%p4 bra 	$L__BB0_6;
	shr.u32 	%r39, %r4, 23;
	st.local.u32 	[%rd2+24], %rd40;
	and.b32  	%r8, %r39, 31;
	and.b32  	%r40, %r39, 224;
	add.s32 	%r41, %r40, -128;
	shr.u32 	%r42, %r41, 5;
	mul.wide.u32 	%rd22, %r42, 4;
	sub.s64 	%rd10, %rd2, %rd22;
	ld.local.u32 	%r85, [%rd10+24];
	ld.local.u32 	%r86, [%rd10+20];
	setp.eq.s32 	%p5, %r8, 0;
	@%p5 bra 	$L__BB0_9;
	shf.l.wrap.b32 	%r85, %r86, %r85, %r8;
	ld.local.u32 	%r43, [%rd10+16];
	shf.l.wrap.b32 	%r86, %r43, %r86, %r8;
$L__BB0_9:
	shr.u32 	%r44, %r85, 30;
	shf.l.wrap.b32 	%r45, %r86, %r85, 2;
	shl.b32 	%r46, %r86, 2;
	shr.u32 	%r47, %r45, 31;
	add.s32 	%r48, %r47, %r44;
	neg.s32 	%r49, %r48;
	setp.lt.s32 	%p6, %r4, 0;
	selp.b32 	%r87, %r49, %r48, %p6;
	xor.b32  	%r50, %r45, %r4;
	shr.s32 	%r51, %r45, 31;
	xor.b32  	%r52, %r51, %r45;
	xor.b32  	%r53, %r51, %r46;
	cvt.u64.u32 	%rd23, %r52;
	shl.b64 	%rd24, %rd23, 32;
	cvt.u64.u32 	%rd25, %r53;
	or.b64  	%rd26, %rd24, %rd25;
	cvt.rn.f64.s64 	%fd1, %rd26;
	mul.f64 	%fd2, %fd1, 0d3BF921FB54442D19;
	cvt.rn.f32.f64 	%f17, %fd2;
	neg.f32 	%f18, %f17;
	setp.lt.s32 	%p7, %r50, 0;
	selp.f32 	%f71, %f18, %f17, %p7;
$L__BB0_10:
	setp.ltu.f32 	%p8, %f4, 0f47CE4780;
	mul.rn.f32 	%f20, %f71, %f71;
	and.b32  	%r55, %r87, 1;
	setp.eq.b32 	%p9, %r55, 1;
	selp.f32 	%f21, 0f3F800000, %f71, %p9;
	fma.rn.f32 	%f22, %f20, %f21, 0f00000000;
	fma.rn.f32 	%f23, %f20, 0f37CBAC00, 0fBAB607ED;
	selp.f32 	%f24, %f23, 0fB94D4153, %p9;
	selp.f32 	%f25, 0f3D2AAABB, 0f3C0885E4, %p9;
	fma.rn.f32 	%f26, %f24, %f20, %f25;
	selp.f32 	%f27, 0fBEFFFFFF, 0fBE2AAAA8, %p9;
	fma.rn.f32 	%f28, %f26, %f20, %f27;
	fma.rn.f32 	%f29, %f28, %f22, %f21;
	and.b32  	%r56, %r87, 2;
	setp.eq.s32 	%p10, %r56, 0;
	mov.f32 	%f30, 0f00000000;
	sub.f32 	%f31, %f30, %f29;
	selp.f32 	%f8, %f29, %f31, %p10;
	@%p8 bra 	$L__BB0_18;
	setp.neu.f32 	%p11, %f4, 0f7F800000;
	@%p11 bra 	$L__BB0_13;
	mov.f32 	%f34, 0f00000000;
	mul.rn.f32 	%f72, %f70, %f34;
	mov.b32 	%r91, 0;
	bra.uni 	$L__BB0_18;
$L__BB0_13:
	mov.b32 	%r17, %f70;
	shl.b32 	%r58, %r17, 8;
	or.b32  	%r18, %r58, -2147483648;
	mov.b64 	%rd41, 0;
	mov.b32 	%r88, 0;
$L__BB0_14:
	.pragma "nounroll";
	mul.wide.u32 	%rd28, %r88, 4;
	add.s64 	%rd30, %rd29, %rd28;
	ld.global.nc.u32 	%r59, [%rd30];
	mad.wide.u32 	%rd31, %r59, %r18, %rd41;
	shr.u64 	%rd41, %rd31, 32;
	add.s64 	%rd32, %rd1, %rd28;
	st.local.u32 	[%rd32], %rd31;
	add.s32 	%r88, %r88, 1;
	setp.ne.s32 	%p12, %r88, 6;
	@%p12 bra 	$L__BB0_14;
	shr.u32 	%r60, %r17, 23;
	st.local.u32 	[%rd1+24], %rd41;
	and.b32  	%r21, %r60, 31;
	and.b32  	%r61, %r60, 224;
	add.s32 	%r62, %r61, -128;
	shr.u32 	%r63, %r62, 5;
	mul.wide.u32 	%rd33, %r63, 4;
	sub.s64 	%rd13, %rd1, %rd33;
	ld.local.u32 	%r89, [%rd13+24];
	ld.local.u32 	%r90, [%rd13+20];
	setp.eq.s32 	%p13, %r21, 0;
	@%p13 bra 	$L__BB0_17;
	shf.l.wrap.b32 	%r89, %r90, %r89, %r21;
	ld.local.u32 	%r64, [%rd13+16];
	shf.l.wrap.b32 	%r90, %r64, %r90, %r21;
$L__BB0_17:
	shr.u32 	%r65, %r89, 30;
	shf.l.wrap.b32 	%r66, %r90, %r89, 2;
	shl.b32 	%r67, %r90, 2;
	shr.u32 	%r68, %r66, 31;
	add.s32 	%r69, %r68, %r65;
	neg.s32 	%r70, %r69;
	setp.lt.s32 	%p14, %r17, 0;
	selp.b32 	%r91, %r70, %r69, %p14;
	xor.b32  	%r71, %r66, %r17;
	shr.s32 	%r72, %r66, 31;
	xor.b32  	%r73, %r72, %r66;
	xor.b32  	%r74, %r72, %r67;
	cvt.u64.u32 	%rd34, %r73;
	shl.b64 	%rd35, %rd34, 32;
	cvt.u64.u32 	%rd36, %r74;
	or.b64  	%rd37, %rd35, %rd36;
	cvt.rn.f64.s64 	%fd3, %rd37;
	mul.f64 	%fd4, %fd3, 0d3BF921FB54442D19;
	cvt.rn.f32.f64 	%f32, %fd4;
	neg.f32 	%f33, %f32;
	setp.lt.s32 	%p15, %r71, 0;
	selp.f32 	%f72, %f33, %f32, %p15;
$L__BB0_18:
	add.s32 	%r76, %r91, 1;
	mul.rn.f32 	%f35, %f72, %f72;
	and.b32  	%r77, %r91, 1;
	setp.eq.b32 	%p16, %r77, 1;
	selp.f32 	%f36, %f72, 0f3F800000, %p16;
	fma.rn.f32 	%f37, %f35, %f36, 0f00000000;
	fma.rn.f32 	%f38, %f35, 0f37CBAC00, 0fBAB607ED;
	selp.f32 	%f39, 0fB94D4153, %f38, %p16;
	selp.f32 	%f40, 0f3C0885E4, 0f3D2AAABB, %p16;
	fma.rn.f32 	%f41, %f39, %f35, %f40;
	selp.f32 	%f42, 0fBE2AAAA8, 0fBEFFFFFF, %p16;
	fma.rn.f32 	%f43, %f41, %f35, %f42;
	fma.rn.f32 	%f44, %f43, %f37, %f36;
	and.b32  	%r78, %r76, 2;
	setp.eq.s32 	%p17, %r78, 0;
	mov.f32 	%f45, 0f00000000;
	sub.f32 	%f46, %f45, %f44;
	selp.f32 	%f47, %f44, %f46, %p17;
	add.f32 	%f48, %f70, 0f3F800000;
	setp.lt.f32 	%p18, %f48, 0f00800000;
	mul.f32 	%f49, %f48, 0f4B000000;
	selp.f32 	%f50, %f49, %f48, %p18;
	selp.f32 	%f51, 0fC1B80000, 0f00000000, %p18;
	mov.b32 	%r79, %f50;
	add.s32 	%r80, %r79, -1059760811;
	and.b32  	%r81, %r80, -8388608;
	sub.s32 	%r82, %r79, %r81;
	mov.b32 	%f52, %r82;
	cvt.rn.f32.s32 	%f53, %r81;
	fma.rn.f32 	%f54, %f53, 0f34000000, %f51;
	add.f32 	%f55, %f52, 0fBF800000;
	fma.rn.f32 	%f56, %f55, 0fBE055027, 0f3E1039F6;
	fma.rn.f32 	%f57, %f56, %f55, 0fBDF8CDCC;
	fma.rn.f32 	%f58, %f57, %f55, 0f3E0F2955;
	fma.rn.f32 	%f59, %f58, %f55, 0fBE2AD8B9;
	fma.rn.f32 	%f60, %f59, %f55, 0f3E4CED0B;
	fma.rn.f32 	%f61, %f60, %f55, 0fBE7FFF22;
	fma.rn.f32 	%f62, %f61, %f55, 0f3EAAAA78;
	fma.rn.f32 	%f63, %f62, %f55, 0fBF000000;
	mul.f32 	%f64, %f55, %f63;
	fma.rn.f32 	%f65, %f64, %f55, %f55;
	fma.rn.f32 	%f66, %f54, 0f3F317218, %f65;
	setp.gt.u32 	%p19, %r79, 2139095039;
	fma.rn.f32 	%f67, %f50, 0f7F800000, 0f7F800000;
	selp.f32 	%f68, %f67, %f66, %p19;
	setp.eq.f32 	%p20, %f50, 0f00000000;
	selp.f32 	%f69, 0fFF800000, %f68, %p20;
	fma.rn.f32 	%f70, %f8, %f47, %f69;
	add.s32 	%r83, %r83, 1;
	setp.ne.s32 	%p21, %r83, 100;
	@%p21 bra 	$L__BB0_2;
	st.global.f32 	[%rd3], %f70;
$L__BB0_20:
	ret;

}


// ===== COMPILED SASS (sm_100) =====

	.target	sm_100

	.elftype	@"ET_EXEC"


//--------------------- .note.nv.tkinfo           --------------------------
	.section	.note.nv.tkinfo,"",@"SHT_NOTE"
	.sectionflags	@"SHF_NOTE_NV_TKINFO"
	.tkinfo
        /*0018*/ 	.word	0x00000002
        /*0030*/ 	.string	""
        /*0030*/ 	.string	"ptxas"
        /*0030*/ 	.string	"Cuda compilation tools, release 13.0, V13.0.88"
        /*0030*/ 	.string	"Build cuda_13.0.r13.0/compiler.36424714_0"
        /*0030*/ 	.string	"-arch sm_100 -m 64 "



//--------------------- .note.nv.cuinfo           --------------------------
	.section	.note.nv.cuinfo,"",@"SHT_NOTE"
	.sectionflags	@"SHF_NOTE_NV_CUINFO"
        /*0018*/ 	.short	0x0002
        /*001a*/ 	.short	0x0064
        /*001c*/ 	.short	0x0082
	.zero		2


//--------------------- .nv.info                  --------------------------
	.section	.nv.info,"",@"SHT_CUDA_INFO"
	.align	4


	//----- nvinfo : EIATTR_REGCOUNT
	.align		4
        /*0000*/ 	.byte	0x04, 0x2f
        /*0002*/ 	.short	(.L_2 - .L_1)
	.align		4
.L_1:
        /*0004*/ 	.word	index@(_Z9mapKernelIf20IntensiveComputationEvPT_iT0_)
        /*0008*/ 	.word	0x0000001c


	//----- nvinfo : EIATTR_FRAME_SIZE
	.align		4
.L_2:
        /*000c*/ 	.byte	0x04, 0x11
        /*000e*/ 	.short	(.L_4 - .L_3)
	.align		4
.L_3:
        /*0010*/ 	.word	index@(_Z9mapKernelIf20IntensiveComputationEvPT_iT0_)
        /*0014*/ 	.word	0x00000000


	//----- nvinfo : EIATTR_MIN_STACK_SIZE
	.align		4
.L_4:
        /*0018*/ 	.byte	0x04, 0x12
        /*001a*/ 	.short	(.L_6 - .L_5)
	.align		4
.L_5:
        /*001c*/ 	.word	index@(_Z9mapKernelIf20IntensiveComputationEvPT_iT0_)
        /*0020*/ 	.word	0x00000000
.L_6:


//--------------------- .nv.compat                --------------------------
	.section	.nv.compat,"",@"SHT_CUDA_COMPAT_INFO"
	.align	4
        /*0000*/ 	.byte	0x02, 0x09, 0x00, 0x00, 0x02, 0x02, 0x01, 0x00, 0x02, 0x05, 0x05, 0x00, 0x03, 0x07, 0x01, 0x01
        /*0010*/ 	.byte	0x02, 0x03, 0x00, 0x00, 0x02, 0x06, 0x01, 0x00, 0x04, 0x0b, 0x08, 0x00, 0x01, 0x00, 0x00, 0x00
        /*0020*/ 	.byte	0x00, 0x00, 0x00, 0x00


//--------------------- .nv.info._Z9mapKernelIf20IntensiveComputationEvPT_iT0_ --------------------------
	.section	.nv.info._Z9mapKernelIf20IntensiveComputationEvPT_iT0_,"",@"SHT_CUDA_INFO"
	.sectionflags	@""
	.align	4


	//----- nvinfo : EIATTR_CUDA_API_VERSION
	.align		4
        /*0000*/ 	.byte	0x04, 0x37
        /*0002*/ 	.short	(.L_8 - .L_7)
.L_7:
        /*0004*/ 	.word	0x00000082


	//----- nvinfo : EIATTR_KPARAM_INFO
	.align		4
.L_8:
        /*0008*/ 	.byte	0x04, 0x17
        /*000a*/ 	.short	(.L_10 - .L_9)
.L_9:
        /*000c*/ 	.word	0x00000000
        /*0010*/ 	.short	0x0002
        /*0012*/ 	.short	0x000c
        /*0014*/ 	.byte	0x00, 0xf0, 0x05, 0x00


	//----- nvinfo : EIATTR_KPARAM_INFO
	.align		4
.L_10:
        /*0018*/ 	.byte	0x04, 0x17
        /*001a*/ 	.short	(.L_12 - .L_11)
.L_11:
        /*001c*/ 	.word	0x00000000
        /*0020*/ 	.short	0x0001
        /*0022*/ 	.short	0x0008
        /*0024*/ 	.byte	0x00, 0xf0, 0x11, 0x00


	//----- nvinfo : EIATTR_KPARAM_INFO
	.align		4
.L_12:
        /*0028*/ 	.byte	0x04, 0x17
        /*002a*/ 	.short	(.L_14 - .L_13)
.L_13:
        /*002c*/ 	.word	0x00000000
        /*0030*/ 	.short	0x0000
        /*0032*/ 	.short	0x0000
        /*0034*/ 	.byte	0x00, 0xf5, 0x21, 0x00


	//----- nvinfo : EIATTR_SPARSE_MMA_MASK
	.align		4
.L_14:
        /*0038*/ 	.byte	0x03, 0x50
        /*003a*/ 	.short	0x0000


	//----- nvinfo : EIATTR_MAXREG_COUNT
	.align		4
        /*003c*/ 	.byte	0x03, 0x1b
        /*003e*/ 	.short	0x00ff


	//----- nvinfo : EIATTR_MERCURY_ISA_VERSION
	.align		4
        /*0040*/ 	.byte	0x03, 0x5f
        /*0042*/ 	.short	0x0101


	//----- nvinfo : EIATTR_VRC_CTA_INIT_COUNT
	.align		4
        /*0044*/ 	.byte	0x02, 0x4a
	.zero		1
	.zero		1


	//----- nvinfo : EIATTR_EXIT_INSTR_OFFSETS
	.align		4
        /*0048*/ 	.byte	0x04, 0x1c
        /*004a*/ 	.short	(.L_16 - .L_15)


	//   ....[0]....
.L_15:
        /*004c*/ 	.word	0x00000070


	//   ....[1]....
        /*0050*/ 	.word	0x00001180


	//----- nvinfo : EIATTR_CRS_STACK_SIZE
	.align		4
.L_16:
        /*0054*/ 	.byte	0x04, 0x1e
        /*0056*/ 	.short	(.L_18 - .L_17)
.L_17:
        /*0058*/ 	.word	0x00000000


	//----- nvinfo : EIATTR_CBANK_PARAM_SIZE
	.align		4
.L_18:
        /*005c*/ 	.byte	0x03, 0x19
        /*005e*/ 	.short	0x000d


	//----- nvinfo : EIATTR_PARAM_CBANK
	.align		4
        /*0060*/ 	.byte	0x04, 0x0a
        /*0062*/ 	.short	(.L_20 - .L_19)
	.align		4
.L_19:
        /*0064*/ 	.word	index@(.nv.constant0._Z9mapKernelIf20IntensiveComputationEvPT_iT0_)
        /*0068*/ 	.short	0x0380
        /*006a*/ 	.short	0x000d


	//----- nvinfo : EIATTR_SW_WAR
	.align		4
.L_20:
        /*006c*/ 	.byte	0x04, 0x36
        /*006e*/ 	.short	(.L_22 - .L_21)
.L_21:
        /*0070*/ 	.word	0x00000008
.L_22:


//--------------------- .nv.callgraph             --------------------------
	.section	.nv.callgraph,"",@"SHT_CUDA_CALLGRAPH"
	.align	4
	.sectionentsize	8
	.align		4
        /*0000*/ 	.word	0x00000000
	.align		4
        /*0004*/ 	.word	0xffffffff
	.align		4
        /*0008*/ 	.word	0x00000000
	.align		4
        /*000c*/ 	.word	0xfffffffe
	.align		4
        /*0010*/ 	.word	0x00000000
	.align		4
        /*0014*/ 	.word	0xfffffffd
	.align		4
        /*0018*/ 	.word	0x00000000
	.align		4
        /*001c*/ 	.word	0xfffffffc


//--------------------- .nv.constant4             --------------------------
	.section	.nv.constant4,"a",@progbits
	.align	8
	.align		8
.nv.constant4:
        /*0000*/ 	.dword	__cudart_i2opi_f


//--------------------- .text._Z9mapKernelIf20IntensiveComputationEvPT_iT0_ --------------------------
	.section	.text._Z9mapKernelIf20IntensiveComputationEvPT_iT0_,"ax",@progbits
	.align	128
        .global         _Z9mapKernelIf20IntensiveComputationEvPT_iT0_
        .type           _Z9mapKernelIf20IntensiveComputationEvPT_iT0_,@function
        .size           _Z9mapKernelIf20IntensiveComputationEvPT_iT0_,(.L_x_12 - _Z9mapKernelIf20IntensiveComputationEvPT_iT0_)
        .other          _Z9mapKernelIf20IntensiveComputationEvPT_iT0_,@"STO_CUDA_ENTRY STV_DEFAULT"
_Z9mapKernelIf20IntensiveComputationEvPT_iT0_:
.text._Z9mapKernelIf20IntensiveComputationEvPT_iT0_:
[----:B------:R-:W-:Y:S01]  /*0000*/  LDC R1, c[0x0][0x37c] ;  /* 0x0000df00ff017b82 */ /* 0x000fe20000000800 */
[----:B------:R-:W0:Y:S07]  /*0010*/  S2R R0, SR_TID.X ;  /* 0x0000000000007919 */ /* 0x000e2e0000002100 */
[----:B------:R-:W0:Y:S01]  /*0020*/  S2UR UR4, SR_CTAID.X ;  /* 0x00000000000479c3 */ /* 0x000e220000002500 */
[----:B------:R-:W1:Y:S07]  /*0030*/  LDCU UR5, c[0x0][0x388] ;  /* 0x00007100ff0577ac */ /* 0x000e6e0008000800 */
[----:B------:R-:W0:Y:S02]  /*0040*/  LDC R5, c[0x0][0x360] ;  /* 0x0000d800ff057b82 */ /* 0x000e240000000800 */
[----:B0-----:R-:W-:-:S05]  /*0050*/  IMAD R5, R5, UR4, R0 ;  /* 0x0000000405057c24 */ /* 0x001fca000f8e0200 */
[----:B-1----:R-:W-:-:S13]  /*0060*/  ISETP.GE.AND P0, PT, R5, UR5, PT ;  /* 0x0000000505007c0c */ /* 0x002fda000bf06270 */
[----:B------:R-:W-:Y:S05]  /*0070*/  @P0 EXIT ;  /* 0x000000000000094d */ /* 0x000fea0003800000 */
[----:B------:R-:W0:Y:S01]  /*0080*/  LDC.64 R2, c[0x0][0x380] ;  /* 0x0000e000ff027b82 */ /* 0x000e220000000a00 */
[----:B------:R-:W1:Y:S01]  /*0090*/  LDCU.64 UR8, c[0x0][0x358] ;  /* 0x00006b00ff0877ac */ /* 0x000e620008000a00 */
[----:B0-----:R-:W-:-:S05]  /*00a0*/  IMAD.WIDE R2, R5, 0x4, R2 ;  /* 0x0000000405027825 */ /* 0x001fca00078e0202 */
[----:B-1----:R0:W5:Y:S01]  /*00b0*/  LDG.E R11, desc[UR8][R2.64] ;  /* 0x00000008020b7981 */ /* 0x002162000c1e1900 */
[----:B------:R-:W-:-:S05]  /*00c0*/  UMOV UR4, URZ ;  /* 0x000000ff00047c82 */ /* 0x000fca0008000000 */
.L_x_10:
[C---:B-----5:R-:W-:Y:S01]  /*00d0*/  FMUL R0, R11.reuse, 0.63661974668502807617 ;  /* 0x3f22f9830b007820 */ /* 0x060fe20000400000 */
[----:B------:R-:W-:Y:S01]  /*00e0*/  FSETP.GE.AND P0, PT, |R11|, 105615, PT ;  /* 0x47ce47800b00780b */ /* 0x000fe20003f06200 */
[----:B------:R-:W-:Y:S04]  /*00f0*/  BSSY.RECONVERGENT B0, `(.L_x_0) ;  /* 0x0000069000007945 */ /* 0x000fe80003800200 */
[----:B------:R-:W1:Y:S02]  /*0100*/  F2I.NTZ R0, R0 ;  /* 0x0000000000007305 */ /* 0x000e640000203100 */
[----:B-1----:R-:W-:-:S05]  /*0110*/  I2FP.F32.S32 R4, R0 ;  /* 0x0000000000047245 */ /* 0x002fca0000201400 */
[----:B------:R-:W-:-:S04]  /*0120*/  FFMA R5, R4, -1.5707962512969970703, R11 ;  /* 0xbfc90fda04057823 */ /* 0x000fc8000000000b */
[----:B------:R-:W-:-:S04]  /*0130*/  FFMA R5, R4, -7.5497894158615963534e-08, R5 ;  /* 0xb3a2216804057823 */ /* 0x000fc80000000005 */
[----:B------:R-:W-:Y:S01]  /*0140*/  FFMA R4, R4, -5.3903029534742383927e-15, R5 ;  /* 0xa7c234c504047823 */ /* 0x000fe20000000005 */
[----:B------:R-:W-:-:S03]  /*0150*/  IMAD.MOV.U32 R5, RZ, RZ, R0 ;  /* 0x000000ffff057224 */ /* 0x000fc600078e0000 */
[----:B------:R-:W-:Y:S01]  /*0160*/  IMAD.MOV.U32 R7, RZ, RZ, R4 ;  /* 0x000000ffff077224 */ /* 0x000fe200078e0004 */
[----:B------:R-:W-:Y:S06]  /*0170*/  @!P0 BRA `(.L_x_1) ;  /* 0x0000000400808947 */ /* 0x000fec0003800000 */
[----:B------:R-:W-:-:S13]  /*0180*/  FSETP.NEU.AND P0, PT, |R11|, +INF , PT ;  /* 0x7f8000000b00780b */ /* 0x000fda0003f0d200 */
[----:B------:R-:W-:Y:S01]  /*0190*/  @!P0 FMUL R7, RZ, R11 ;  /* 0x0000000bff078220 */ /* 0x000fe20000400000 */
[----:B------:R-:W-:Y:S01]  /*01a0*/  @!P0 IMAD.MOV.U32 R0, RZ, RZ, RZ ;  /* 0x000000ffff008224 */ /* 0x000fe200078e00ff */
[----:B------:R-:W-:Y:S06]  /*01b0*/  @!P0 BRA `(.L_x_1) ;  /* 0x0000000400708947 */ /* 0x000fec0003800000 */
[----:B------:R-:W-:Y:S02]  /*01c0*/  IMAD.SHL.U32 R7, R11, 0x100, RZ ;  /* 0x000001000b077824 */ /* 0x000fe400078e00ff */
[----:B------:R-:W-:Y:S02]  /*01d0*/  HFMA2 R10, -RZ, RZ, 0, 0 ;  /* 0x00000000ff0a7431 */ /* 0x000fe400000001ff */
[----:B------:R-:W-:Y:S01]  /*01e0*/  IMAD.MOV.U32 R0, RZ, RZ, RZ ;  /* 0x000000ffff007224 */ /* 0x000fe200078e00ff */
[----:B------:R-:W1:Y:S01]  /*01f0*/  LDCU.64 UR10, c[0x4][URZ] ;  /* 0x01000000ff0a77ac */ /* 0x000e620008000a00 */
[----:B------:R-:W-:Y:S01]  /*0200*/  LOP3.LUT R15, R7, 0x80000000, RZ, 0xfc, !PT ;  /* 0x80000000070f7812 */ /* 0x000fe200078efcff */
[----:B------:R-:W-:Y:S01]  /*0210*/  UMOV UR6, URZ ;  /* 0x000000ff00067c82 */ /* 0x000fe20008000000 */
[----:B------:R-:W-:-:S05]  /*0220*/  UMOV UR5, URZ ;  /* 0x000000ff00057c82 */ /* 0x000fca0008000000 */
.L_x_2:
[----:B-1----:R-:W-:Y:S02]  /*0230*/  IMAD.U32 R12, RZ, RZ, UR10 ;  /* 0x0000000aff0c7e24 */ /* 0x002fe4000f8e00ff */
[----:B------:R-:W-:-:S05]  /*0240*/  IMAD.U32 R13, RZ, RZ, UR11 ;  /* 0x0000000bff0d7e24 */ /* 0x000fca000f8e00ff */
[----:B------:R-:W2:Y:S01]  /*0250*/  LDG.E.CONSTANT R8, desc[UR8][R12.64] ;  /* 0x000000080c087981 */ /* 0x000ea2000c1e9900 */
[----:B------:R-:W-:Y:S01]  /*0260*/  UIADD3 UR5, UPT, UPT, UR5, 0x1, URZ ;  /* 0x0000000105057890 */ /* 0x000fe2000fffe0ff */
[C---:B------:R-:W-:Y:S01]  /*0270*/  ISETP.EQ.AND P0, PT, R10.reuse, RZ, PT ;  /* 0x000000ff0a00720c */ /* 0x040fe20003f02270 */
[----:B------:R-:W-:Y:S01]  /*0280*/  UIADD3 UR10, UP1, UPT, UR10, 0x4, URZ ;  /* 0x000000040a0a7890 */ /* 0x000fe2000ff3e0ff */
[C---:B------:R-:W-:Y:S01]  /*0290*/  ISETP.EQ.AND P1, PT, R10.reuse, 0x4, PT ;  /* 0x000000040a00780c */ /* 0x040fe20003f22270 */
[----:B------:R-:W-:Y:S01]  /*02a0*/  UISETP.NE.AND UP0, UPT, UR5, 0x6, UPT ;  /* 0x000000060500788c */ /* 0x000fe2000bf05270 */
[C---:B------:R-:W-:Y:S01]  /*02b0*/  ISETP.EQ.AND P2, PT, R10.reuse, 0x8, PT ;  /* 0x000000080a00780c */ /* 0x040fe20003f42270 */
[----:B------:R-:W-:Y:S01]  /*02c0*/  UIADD3.X UR11, UPT, UPT, URZ, UR11, URZ, UP1, !UPT ;  /* 0x0000000bff0b7290 */ /* 0x000fe20008ffe4ff */
[C---:B------:R-:W-:Y:S02]  /*02d0*/  ISETP.EQ.AND P3, PT, R10.reuse, 0xc, PT ;  /* 0x0000000c0a00780c */ /* 0x040fe40003f62270 */
[----:B------:R-:W-:-:S02]  /*02e0*/  ISETP.EQ.AND P4, PT, R10, 0x10, PT ;  /* 0x000000100a00780c */ /* 0x000fc40003f82270 */
[C---:B------:R-:W-:Y:S01]  /*02f0*/  ISETP.EQ.AND P5, PT, R10.reuse, 0x14, PT ;  /* 0x000000140a00780c */ /* 0x040fe20003fa2270 */
[----:B------:R-:W-:Y:S02]  /*0300*/  VIADD R10, R10, 0x4 ;  /* 0x000000040a0a7836 */ /* 0x000fe40000000000 */
[----:B--2---:R-:W-:-:S03]  /*0310*/  IMAD.WIDE.U32 R8, R8, R15, RZ ;  /* 0x0000000f08087225 */ /* 0x004fc600078e00ff */
[----:B------:R-:W-:-:S04]  /*0320*/  IADD3 R7, P6, PT, R8, R0, RZ ;  /* 0x0000000008077210 */ /* 0x000fc80007fde0ff */
[----:B------:R-:W-:Y:S01]  /*0330*/  IADD3.X R0, PT, PT, R9, UR6, RZ, P6, !PT ;  /* 0x0000000609007c10 */ /* 0x000fe2000b7fe4ff */
[--C-:B------:R-:W-:Y:S01]  /*0340*/  @P0 IMAD.MOV.U32 R6, RZ, RZ, R7.reuse ;  /* 0x000000ffff060224 */ /* 0x100fe200078e0007 */
[----:B------:R-:W-:Y:S01]  /*0350*/  @P2 MOV R18, R7 ;  /* 0x0000000700122202 */ /* 0x000fe20000000f00 */
[--C-:B------:R-:W-:Y:S02]  /*0360*/  @P1 IMAD.MOV.U32 R17, RZ, RZ, R7.reuse ;  /* 0x000000ffff111224 */ /* 0x100fe400078e0007 */
[--C-:B------:R-:W-:Y:S02]  /*0370*/  @P3 IMAD.MOV.U32 R19, RZ, RZ, R7.reuse ;  /* 0x000000ffff133224 */ /* 0x100fe400078e0007 */
[--C-:B------:R-:W-:Y:S02]  /*0380*/  @P4 IMAD.MOV.U32 R20, RZ, RZ, R7.reuse ;  /* 0x000000ffff144224 */ /* 0x100fe400078e0007 */
[----:B------:R-:W-:Y:S01]  /*0390*/  @P5 IMAD.MOV.U32 R16, RZ, RZ, R7 ;  /* 0x000000ffff105224 */ /* 0x000fe200078e0007 */
[----:B------:R-:W-:Y:S06]  /*03a0*/  BRA.U UP0, `(.L_x_2) ;  /* 0xfffffffd00a07547 */ /* 0x000fec000b83ffff */
[----:B------:R-:W-:Y:S01]  /*03b0*/  SHF.R.U32.HI R7, RZ, 0x17, R11 ;  /* 0x00000017ff077819 */ /* 0x000fe2000001160b */
[----:B------:R-:W-:Y:S03]  /*03c0*/  BSSY.RECONVERGENT B1, `(.L_x_3) ;  /* 0x0000029000017945 */ /* 0x000fe60003800200 */
[C---:B------:R-:W-:Y:S02]  /*03d0*/  LOP3.LUT R8, R7.reuse, 0xe0, RZ, 0xc0, !PT ;  /* 0x000000e007087812 */ /* 0x040fe400078ec0ff */
[----:B------:R-:W-:Y:S02]  /*03e0*/  LOP3.LUT P6, RZ, R7, 0x1f, RZ, 0xc0, !PT ;  /* 0x0000001f07ff7812 */ /* 0x000fe400078cc0ff */
[----:B------:R-:W-:-:S04]  /*03f0*/  IADD3 R8, PT, PT, R8, -0x80, RZ ;  /* 0xffffff8008087810 */ /* 0x000fc80007ffe0ff */
[----:B------:R-:W-:-:S05]  /*0400*/  SHF.R.U32.HI R8, RZ, 0x5, R8 ;  /* 0x00000005ff087819 */ /* 0x000fca0000011608 */
[----:B------:R-:W-:-:S05]  /*0410*/  IMAD.U32 R12, R8, -0x4, RZ ;  /* 0xfffffffc080c7824 */ /* 0x000fca00078e00ff */
[C---:B------:R-:W-:Y:S02]  /*0420*/  ISETP.EQ.AND P3, PT, R12.reuse, -0x18, PT ;  /* 0xffffffe80c00780c */ /* 0x040fe40003f62270 */
[C---:B------:R-:W-:Y:S02]  /*0430*/  ISETP.EQ.AND P4, PT, R12.reuse, -0x14, PT ;  /* 0xffffffec0c00780c */ /* 0x040fe40003f82270 */
[C---:B------:R-:W-:Y:S02]  /*0440*/  ISETP.EQ.AND P2, PT, R12.reuse, -0x10, PT ;  /* 0xfffffff00c00780c */ /* 0x040fe40003f42270 */
[C---:B------:R-:W-:Y:S02]  /*0450*/  ISETP.EQ.AND P1, PT, R12.reuse, -0xc, PT ;  /* 0xfffffff40c00780c */ /* 0x040fe40003f22270 */
[C---:B------:R-:W-:Y:S02]  /*0460*/  ISETP.EQ.AND P0, PT, R12.reuse, -0x8, PT ;  /* 0xfffffff80c00780c */ /* 0x040fe40003f02270 */
[----:B------:R-:W-:-:S03]  /*0470*/  ISETP.EQ.AND P5, PT, R12, RZ, PT ;  /* 0x000000ff0c00720c */ /* 0x000fc60003fa2270 */
[--C-:B------:R-:W-:Y:S01]  /*0480*/  @P3 IMAD.MOV.U32 R8, RZ, RZ, R6.reuse ;  /* 0x000000ffff083224 */ /* 0x100fe200078e0006 */
[C---:B------:R-:W-:Y:S01]  /*0490*/  ISETP.EQ.AND P3, PT, R12.reuse, -0x4, PT ;  /* 0xfffffffc0c00780c */ /* 0x040fe20003f62270 */
[----:B------:R-:W-:Y:S02]  /*04a0*/  @P4 IMAD.MOV.U32 R9, RZ, RZ, R6 ;  /* 0x000000ffff094224 */ /* 0x000fe400078e0006 */
[----:B------:R-:W-:Y:S01]  /*04b0*/  @P4 IMAD.MOV.U32 R8, RZ, RZ, R17 ;  /* 0x000000ffff084224 */ /* 0x000fe200078e0011 */
[----:B------:R-:W-:Y:S01]  /*04c0*/  ISETP.EQ.AND P4, PT, R12, 0x4, PT ;  /* 0x000000040c00780c */ /* 0x000fe20003f82270 */
[--C-:B------:R-:W-:Y:S01]  /*04d0*/  @P2 IMAD.MOV.U32 R8, RZ, RZ, R18.reuse ;  /* 0x000000ffff082224 */ /* 0x100fe200078e0012 */
[----:B------:R-:W-:Y:S01]  /*04e0*/  @P2 MOV R9, R17 ;  /* 0x0000001100092202 */ /* 0x000fe20000000f00 */
[----:B------:R-:W-:Y:S01]  /*04f0*/  @P1 IMAD.MOV.U32 R8, RZ, RZ, R19 ;  /* 0x000000ffff081224 */ /* 0x000fe200078e0013 */
[----:B------:R-:W-:Y:S01]  /*0500*/  @P0 MOV R8, R20 ;  /* 0x0000001400080202 */ /* 0x000fe20000000f00 */
[----:B------:R-:W-:-:S02]  /*0510*/  @P1 IMAD.MOV.U32 R9, RZ, RZ, R18 ;  /* 0x000000ffff091224 */ /* 0x000fc400078e0012 */
[----:B------:R-:W-:Y:S02]  /*0520*/  @P0 IMAD.MOV.U32 R9, RZ, RZ, R19 ;  /* 0x000000ffff090224 */ /* 0x000fe400078e0013 */
[----:B------:R-:W-:Y:S02]  /*0530*/  @P3 IMAD.MOV.U32 R8, RZ, RZ, R16 ;  /* 0x000000ffff083224 */ /* 0x000fe400078e0010 */
[----:B------:R-:W-:Y:S02]  /*0540*/  @P5 IMAD.MOV.U32 R8, RZ, RZ, R0 ;  /* 0x000000ffff085224 */ /* 0x000fe400078e0000 */
[----:B------:R-:W-:Y:S02]  /*0550*/  @P3 IMAD.MOV.U32 R9, RZ, RZ, R20 ;  /* 0x000000ffff093224 */ /* 0x000fe400078e0014 */
[----:B------:R-:W-:Y:S01]  /*0560*/  @P5 IMAD.MOV.U32 R9, RZ, RZ, R16 ;  /* 0x000000ffff095224 */ /* 0x000fe200078e0010 */
[----:B------:R-:W-:Y:S01]  /*0570*/  @P4 MOV R9, R0 ;  /* 0x0000000000094202 */ /* 0x000fe20000000f00 */
[----:B------:R-:W-:Y:S01]  /*0580*/  IMAD.MOV.U32 R10, RZ, RZ, R8 ;  /* 0x000000ffff0a7224 */ /* 0x000fe200078e0008 */
[----:B------:R-:W-:Y:S06]  /*0590*/  @!P6 BRA `(.L_x_4) ;  /* 0x00000000002ce947 */ /* 0x000fec0003800000 */
[----:B------:R-:W-:Y:S01]  /*05a0*/  @P2 IMAD.MOV.U32 R8, RZ, RZ, R6 ;  /* 0x000000ffff082224 */ /* 0x000fe200078e0006 */
[----:B------:R-:W-:Y:S01]  /*05b0*/  LOP3.LUT R7, R7, 0x1f, RZ, 0xc0, !PT ;  /* 0x0000001f07077812 */ /* 0x000fe200078ec0ff */
[----:B------:R-:W-:Y:S02]  /*05c0*/  @P1 IMAD.MOV.U32 R8, RZ, RZ, R17 ;  /* 0x000000ffff081224 */ /* 0x000fe400078e0011 */
[----:B------:R-:W-:Y:S01]  /*05d0*/  @P0 IMAD.MOV.U32 R8, RZ, RZ, R18 ;  /* 0x000000ffff080224 */ /* 0x000fe200078e0012 */
[----:B------:R-:W-:Y:S02]  /*05e0*/  ISETP.EQ.AND P0, PT, R12, 0x8, PT ;  /* 0x000000080c00780c */ /* 0x000fe40003f02270 */
[----:B------:R-:W-:Y:S01]  /*05f0*/  @P3 MOV R8, R19 ;  /* 0x0000001300083202 */ /* 0x000fe20000000f00 */
[----:B------:R-:W-:Y:S01]  /*0600*/  @P5 IMAD.MOV.U32 R8, RZ, RZ, R20 ;  /* 0x000000ffff085224 */ /* 0x000fe200078e0014 */
[----:B------:R-:W-:Y:S01]  /*0610*/  SHF.L.W.U32.HI R10, R9, R7, R10 ;  /* 0x00000007090a7219 */ /* 0x000fe20000010e0a */
[----:B------:R-:W-:-:S08]  /*0620*/  @P4 IMAD.MOV.U32 R8, RZ, RZ, R16 ;  /* 0x000000ffff084224 */ /* 0x000fd000078e0010 */
[----:B------:R-:W-:-:S05]  /*0630*/  @P0 IMAD.MOV.U32 R8, RZ, RZ, R0 ;  /* 0x000000ffff080224 */ /* 0x000fca00078e0000 */
[----:B------:R-:W-:-:S07]  /*0640*/  SHF.L.W.U32.HI R9, R8, R7, R9 ;  /* 0x0000000708097219 */ /* 0x000fce0000010e09 */
.L_x_4:
[----:B------:R-:W-:Y:S05]  /*0650*/  BSYNC.RECONVERGENT B1 ;  /* 0x0000000000017941 */ /* 0x000fea0003800200 */
.L_x_3:
[C---:B------:R-:W-:Y:S01]  /*0660*/  SHF.L.W.U32.HI R7, R9.reuse, 0x2, R10 ;  /* 0x0000000209077819 */ /* 0x040fe20000010e0a */
[----:B------:R-:W-:Y:S01]  /*0670*/  IMAD.SHL.U32 R9, R9, 0x4, RZ ;  /* 0x0000000409097824 */ /* 0x000fe200078e00ff */
[----:B------:R-:W-:Y:S01]  /*0680*/  UMOV UR6, 0x54442d19 ;  /* 0x54442d1900067882 */ /* 0x000fe20000000000 */
[----:B------:R-:W-:Y:S01]  /*0690*/  UMOV UR7, 0x3bf921fb ;  /* 0x3bf921fb00077882 */ /* 0x000fe20000000000 */
[----:B------:R-:W-:Y:S02]  /*06a0*/  SHF.R.S32.HI R0, RZ, 0x1f, R7 ;  /* 0x0000001fff007819 */ /* 0x000fe40000011407 */
[----:B------:R-:W-:Y:S02]  /*06b0*/  ISETP.GE.AND P0, PT, R11, RZ, PT ;  /* 0x000000ff0b00720c */ /* 0x000fe40003f06270 */
[C---:B------:R-:W-:Y:S02]  /*06c0*/  LOP3.LUT R12, R0.reuse, R9, RZ, 0x3c, !PT ;  /* 0x00000009000c7212 */ /* 0x040fe400078e3cff */
[----:B------:R-:W-:-:S02]  /*06d0*/  LOP3.LUT R13, R0, R7, RZ, 0x3c, !PT ;  /* 0x00000007000d7212 */ /* 0x000fc400078e3cff */
[----:B------:R-:W-:Y:S02]  /*06e0*/  SHF.R.U32.HI R0, RZ, 0x1e, R10 ;  /* 0x0000001eff007819 */ /* 0x000fe4000001160a */
[----:B------:R-:W1:Y:S01]  /*06f0*/  I2F.F64.S64 R8, R12 ;  /* 0x0000000c00087312 */ /* 0x000e620000301c00 */
[C---:B------:R-:W-:Y:S02]  /*0700*/  LOP3.LUT R10, R7.reuse, R11, RZ, 0x3c, !PT ;  /* 0x0000000b070a7212 */ /* 0x040fe400078e3cff */
[----:B------:R-:W-:Y:S02]  /*0710*/  LEA.HI R0, R7, R0, RZ, 0x1 ;  /* 0x0000000007007211 */ /* 0x000fe400078f08ff */
[----:B------:R-:W-:Y:S02]  /*0720*/  ISETP.GE.AND P1, PT, R10, RZ, PT ;  /* 0x000000ff0a00720c */ /* 0x000fe40003f26270 */
[----:B------:R-:W-:-:S05]  /*0730*/  IADD3 R7, PT, PT, -R0, RZ, RZ ;  /* 0x000000ff00077210 */ /* 0x000fca0007ffe1ff */
[----:B------:R-:W-:Y:S01]  /*0740*/  @!P0 IMAD.MOV.U32 R0, RZ, RZ, R7 ;  /* 0x000000ffff008224 */ /* 0x000fe200078e0007 */
[----:B-1----:R-:W-:-:S10]  /*0750*/  DMUL R8, R8, UR6 ;  /* 0x0000000608087c28 */ /* 0x002fd40008000000 */
[----:B------:R-:W1:Y:S02]  /*0760*/  F2F.F32.F64 R8, R8 ;  /* 0x0000000800087310 */ /* 0x000e640000301000 */
[----:B-1----:R-:W-:-:S07]  /*0770*/  FSEL R7, -R8, R8, !P1 ;  /* 0x0000000808077208 */ /* 0x002fce0004800100 */
.L_x_1:
[----:B------:R-:W-:Y:S05]  /*0780*/  BSYNC.RECONVERGENT B0 ;  /* 0x0000000000007941 */ /* 0x000fea0003800200 */
.L_x_0:
[----:B------:R-:W-:Y:S02]  /*0790*/  IMAD.MOV.U32 R10, RZ, RZ, 0x37cbac00 ;  /* 0x37cbac00ff0a7424 */ /* 0x000fe400078e00ff */
[----:B------:R-:W-:Y:S01]  /*07a0*/  FMUL R13, R7, R7 ;  /* 0x00000007070d7220 */ /* 0x000fe20000400000 */
[C---:B------:R-:W-:Y:S01]  /*07b0*/  LOP3.LUT R8, R0.reuse, 0x1, RZ, 0xc0, !PT ;  /* 0x0000000100087812 */ /* 0x040fe200078ec0ff */
[----:B------:R-:W-:Y:S01]  /*07c0*/  IMAD.MOV.U32 R9, RZ, RZ, 0x3d2aaabb ;  /* 0x3d2aaabbff097424 */ /* 0x000fe200078e00ff */
[----:B------:R-:W-:Y:S01]  /*07d0*/  LOP3.LUT P1, RZ, R0, 0x2, RZ, 0xc0, !PT ;  /* 0x0000000200ff7812 */ /* 0x000fe2000782c0ff */
[----:B------:R-:W-:Y:S01]  /*07e0*/  FFMA R12, R13, R10, -0.0013887860113754868507 ;  /* 0xbab607ed0d0c7423 */ /* 0x000fe2000000000a */
[----:B------:R-:W-:Y:S01]  /*07f0*/  ISETP.NE.U32.AND P0, PT, R8, 0x1, PT ;  /* 0x000000010800780c */ /* 0x000fe20003f05070 */
[----:B------:R-:W-:Y:S01]  /*0800*/  IMAD.MOV.U32 R8, RZ, RZ, 0x3effffff ;  /* 0x3effffffff087424 */ /* 0x000fe200078e00ff */
[----:B------:R-:W-:Y:S02]  /*0810*/  BSSY.RECONVERGENT B0, `(.L_x_5) ;  /* 0x0000067000007945 */ /* 0x000fe40003800200 */
[----:B------:R-:W-:-:S02]  /*0820*/  FSEL R12, R12, -0.00019574658654164522886, !P0 ;  /* 0xb94d41530c0c7808 */ /* 0x000fc40004000000 */
[----:B------:R-:W-:Y:S02]  /*0830*/  FSEL R14, R9, 0.0083327032625675201416, !P0 ;  /* 0x3c0885e4090e7808 */ /* 0x000fe40004000000 */
[----:B------:R-:W-:Y:S02]  /*0840*/  FSEL R0, R7, 1, P0 ;  /* 0x3f80000007007808 */ /* 0x000fe40000000000 */
[----:B------:R-:W-:Y:S01]  /*0850*/  FSEL R15, -R8, -0.16666662693023681641, !P0 ;  /* 0xbe2aaaa8080f7808 */ /* 0x000fe20004000100 */
[----:B------:R-:W-:Y:S01]  /*0860*/  FFMA R12, R13, R12, R14 ;  /* 0x0000000c0d0c7223 */ /* 0x000fe2000000000e */
[----:B------:R-:W-:Y:S01]  /*0870*/  FSETP.GE.AND P0, PT, |R11|, 105615, PT ;  /* 0x47ce47800b00780b */ /* 0x000fe20003f06200 */
[C---:B------:R-:W-:Y:S02]  /*0880*/  FFMA R7, R13.reuse, R0, RZ ;  /* 0x000000000d077223 */ /* 0x040fe400000000ff */
[----:B------:R-:W-:-:S04]  /*0890*/  FFMA R12, R13, R12, R15 ;  /* 0x0000000c0d0c7223 */ /* 0x000fc8000000000f */
[----:B------:R-:W-:-:S04]  /*08a0*/  FFMA R7, R7, R12, R0 ;  /* 0x0000000c07077223 */ /* 0x000fc80000000000 */
[----:B------:R-:W-:Y:S02]  /*08b0*/  @P1 FADD R7, RZ, -R7 ;  /* 0x80000007ff071221 */ /* 0x000fe40000000000 */
[----:B------:R-:W-:Y:S05]  /*08c0*/  @!P0 BRA `(.L_x_6) ;  /* 0x00000004006c8947 */ /* 0x000fea0003800000 */
[----:B------:R-:W-:-:S13]  /*08d0*/  FSETP.NEU.AND P0, PT, |R11|, +INF , PT ;  /* 0x7f8000000b00780b */ /* 0x000fda0003f0d200 */
[----:B------:R-:W-:Y:S01]  /*08e0*/  @!P0 FMUL R4, RZ, R11 ;  /* 0x0000000bff048220 */ /* 0x000fe20000400000 */
[----:B------:R-:W-:Y:S01]  /*08f0*/  @!P0 MOV R5, RZ ;  /* 0x000000ff00058202 */ /* 0x000fe20000000f00 */
[----:B------:R-:W-:Y:S06]  /*0900*/  @!P0 BRA `(.L_x_6) ;  /* 0x00000004005c8947 */ /* 0x000fec0003800000 */
[----:B------:R-:W1:Y:S01]  /*0910*/  LDC.64 R4, c[0x4][RZ] ;  /* 0x01000000ff047b82 */ /* 0x000e620000000a00 */
[----:B------:R-:W-:Y:S01]  /*0920*/  IMAD.SHL.U32 R0, R11, 0x100, RZ ;  /* 0x000001000b007824 */ /* 0x000fe200078e00ff */
[----:B------:R-:W-:Y:S01]  /*0930*/  UMOV UR5, URZ ;  /* 0x000000ff00057c82 */ /* 0x000fe20008000000 */
[----:B------:R-:W-:Y:S02]  /*0940*/  IMAD.MOV.U32 R21, RZ, RZ, RZ ;  /* 0x000000ffff157224 */ /* 0x000fe400078e00ff */
[----:B------:R-:W-:Y:S01]  /*0950*/  IMAD.MOV.U32 R23, RZ, RZ, RZ ;  /* 0x000000ffff177224 */ /* 0x000fe200078e00ff */
[----:B------:R-:W-:-:S07]  /*0960*/  LOP3.LUT R25, R0, 0x80000000, RZ, 0xfc, !PT ;  /* 0x8000000000197812 */ /* 0x000fce00078efcff */
.L_x_7:
[----:B-1----:R-:W-:-:S06]  /*0970*/  IMAD.WIDE.U32 R12, R23, 0x4, R4 ;  /* 0x00000004170c7825 */ /* 0x002fcc00078e0004 */
[----:B------:R-:W2:Y:S01]  /*0980*/  LDG.E.CONSTANT R12, desc[UR8][R12.64] ;  /* 0x000000080c0c7981 */ /* 0x000ea2000c1e9900 */
[C---:B------:R-:W-:Y:S01]  /*0990*/  IMAD.SHL.U32 R0, R23.reuse, 0x4, RZ ;  /* 0x0000000417007824 */ /* 0x040fe200078e00ff */
[----:B------:R-:W-:-:S04]  /*09a0*/  IADD3 R23, PT, PT, R23, 0x1, RZ ;  /* 0x0000000117177810 */ /* 0x000fc80007ffe0ff */
[C---:B------:R-:W-:Y:S02]  /*09b0*/  ISETP.EQ.AND P0, PT, R0.reuse, RZ, PT ;  /* 0x000000ff0000720c */ /* 0x040fe40003f02270 */
[C---:B------:R-:W-:Y:S02]  /*09c0*/  ISETP.EQ.AND P5, PT, R0.reuse, 0x4, PT ;  /* 0x000000040000780c */ /* 0x040fe40003fa2270 */
[C---:B------:R-:W-:Y:S02]  /*09d0*/  ISETP.EQ.AND P4, PT, R0.reuse, 0x8, PT ;  /* 0x000000080000780c */ /* 0x040fe40003f82270 */
[C---:B------:R-:W-:Y:S02]  /*09e0*/  ISETP.EQ.AND P3, PT, R0.reuse, 0xc, PT ;  /* 0x0000000c0000780c */ /* 0x040fe40003f62270 */
[C---:B------:R-:W-:Y:S02]  /*09f0*/  ISETP.EQ.AND P2, PT, R0.reuse, 0x10, PT ;  /* 0x000000100000780c */ /* 0x040fe40003f42270 */
[----:B------:R-:W-:Y:S01]  /*0a00*/  ISETP.EQ.AND P1, PT, R0, 0x14, PT ;  /* 0x000000140000780c */ /* 0x000fe20003f22270 */
[----:B--2---:R-:W-:-:S03]  /*0a10*/  IMAD.WIDE.U32 R14, R12, R25, RZ ;  /* 0x000000190c0e7225 */ /* 0x004fc600078e00ff */
[----:B------:R-:W-:-:S04]  /*0a20*/  IADD3 R0, P6, PT, R14, R21, RZ ;  /* 0x000000150e007210 */ /* 0x000fc80007fde0ff */
[----:B------:R-:W-:Y:S01]  /*0a30*/  IADD3.X R21, PT, PT, R15, UR5, RZ, P6, !PT ;  /* 0x000000050f157c10 */ /* 0x000fe2000b7fe4ff */
[--C-:B------:R-:W-:Y:S01]  /*0a40*/  @P0 IMAD.MOV.U32 R6, RZ, RZ, R0.reuse ;  /* 0x000000ffff060224 */ /* 0x100fe200078e0000 */
[----:B------:R-:W-:Y:S01]  /*0a50*/  ISETP.NE.AND P6, PT, R23, 0x6, PT ;  /* 0x000000061700780c */ /* 0x000fe20003fc5270 */
[--C-:B------:R-:W-:Y:S01]  /*0a60*/  @P5 IMAD.MOV.U32 R17, RZ, RZ, R0.reuse ;  /* 0x000000ffff115224 */ /* 0x100fe200078e0000 */
[----:B------:R-:W-:Y:S01]  /*0a70*/  @P2 MOV R20, R0 ;  /* 0x0000000000142202 */ /* 0x000fe20000000f00 */
[--C-:B------:R-:W-:Y:S02]  /*0a80*/  @P4 IMAD.MOV.U32 R18, RZ, RZ, R0.reuse ;  /* 0x000000ffff124224 */ /* 0x100fe400078e0000 */
[--C-:B------:R-:W-:Y:S02]  /*0a90*/  @P3 IMAD.MOV.U32 R19, RZ, RZ, R0.reuse ;  /* 0x000000ffff133224 */ /* 0x100fe400078e0000 */
[----:B------:R-:W-:-:S06]  /*0aa0*/  @P1 IMAD.MOV.U32 R16, RZ, RZ, R0 ;  /* 0x000000ffff101224 */ /* 0x000fcc00078e0000 */
[----:B------:R-:W-:Y:S05]  /*0ab0*/  @P6 BRA `(.L_x_7) ;  /* 0xfffffffc00ac6947 */ /* 0x000fea000383ffff */
[----:B------:R-:W-:Y:S01]  /*0ac0*/  SHF.R.U32.HI R12, RZ, 0x17, R11 ;  /* 0x00000017ff0c7819 */ /* 0x000fe2000001160b */
[----:B------:R-:W-:Y:S03]  /*0ad0*/  BSSY.RECONVERGENT B1, `(.L_x_8) ;  /* 0x0000028000017945 */ /* 0x000fe60003800200 */
[C---:B------:R-:W-:Y:S02]  /*0ae0*/  LOP3.LUT R0, R12.reuse, 0xe0, RZ, 0xc0, !PT ;  /* 0x000000e00c007812 */ /* 0x040fe400078ec0ff */
[----:B------:R-:W-:-:S03]  /*0af0*/  LOP3.LUT P6, RZ, R12, 0x1f, RZ, 0xc0, !PT ;  /* 0x0000001f0cff7812 */ /* 0x000fc600078cc0ff */
[----:B------:R-:W-:-:S05]  /*0b00*/  VIADD R0, R0, 0xffffff80 ;  /* 0xffffff8000007836 */ /* 0x000fca0000000000 */
[----:B------:R-:W-:-:S05]  /*0b10*/  SHF.R.U32.HI R0, RZ, 0x5, R0 ;  /* 0x00000005ff007819 */ /* 0x000fca0000011600 */
[----:B------:R-:W-:-:S05]  /*0b20*/  IMAD.U32 R13, R0, -0x4, RZ ;  /* 0xfffffffc000d7824 */ /* 0x000fca00078e00ff */
[C---:B------:R-:W-:Y:S02]  /*0b30*/  ISETP.EQ.AND P3, PT, R13.reuse, -0x18, PT ;  /* 0xffffffe80d00780c */ /* 0x040fe40003f62270 */
[C---:B------:R-:W-:Y:S02]  /*0b40*/  ISETP.EQ.AND P4, PT, R13.reuse, -0x14, PT ;  /* 0xffffffec0d00780c */ /* 0x040fe40003f82270 */
[C---:B------:R-:W-:Y:S02]  /*0b50*/  ISETP.EQ.AND P2, PT, R13.reuse, -0x10, PT ;  /* 0xfffffff00d00780c */ /* 0x040fe40003f42270 */
[C---:B------:R-:W-:Y:S02]  /*0b60*/  ISETP.EQ.AND P1, PT, R13.reuse, -0xc, PT ;  /* 0xfffffff40d00780c */ /* 0x040fe40003f22270 */
[C---:B------:R-:W-:Y:S02]  /*0b70*/  ISETP.EQ.AND P0, PT, R13.reuse, -0x8, PT ;  /* 0xfffffff80d00780c */ /* 0x040fe40003f02270 */
[----:B------:R-:W-:-:S03]  /*0b80*/  ISETP.EQ.AND P5, PT, R13, 0x4, PT ;  /* 0x000000040d00780c */ /* 0x000fc60003fa2270 */
[----:B------:R-:W-:Y:S01]  /*0b90*/  @P3 IMAD.MOV.U32 R0, RZ, RZ, R6 ;  /* 0x000000ffff003224 */ /* 0x000fe200078e0006 */
[C---:B------:R-:W-:Y:S01]  /*0ba0*/  ISETP.EQ.AND P3, PT, R13.reuse, -0x4, PT ;  /* 0xfffffffc0d00780c */ /* 0x040fe20003f62270 */
[--C-:B------:R-:W-:Y:S01]  /*0bb0*/  @P4 IMAD.MOV.U32 R0, RZ, RZ, R17.reuse ;  /* 0x000000ffff004224 */ /* 0x100fe200078e0011 */
[----:B------:R-:W-:Y:S01]  /*0bc0*/  @P4 MOV R4, R6 ;  /* 0x0000000600044202 */ /* 0x000fe20000000f00 */
[----:B------:R-:W-:Y:S01]  /*0bd0*/  @P2 IMAD.MOV.U32 R4, RZ, RZ, R17 ;  /* 0x000000ffff042224 */ /* 0x000fe200078e0011 */
[----:B------:R-:W-:Y:S01]  /*0be0*/  ISETP.EQ.AND P4, PT, R13, RZ, PT ;  /* 0x000000ff0d00720c */ /* 0x000fe20003f82270 */
[--C-:B------:R-:W-:Y:S01]  /*0bf0*/  @P2 IMAD.MOV.U32 R0, RZ, RZ, R18.reuse ;  /* 0x000000ffff002224 */ /* 0x100fe200078e0012 */
[----:B------:R-:W-:Y:S01]  /*0c00*/  @P1 MOV R0, R19 ;  /* 0x0000001300001202 */ /* 0x000fe20000000f00 */
[----:B------:R-:W-:Y:S02]  /*0c10*/  @P1 IMAD.MOV.U32 R4, RZ, RZ, R18 ;  /* 0x000000ffff041224 */ /* 0x000fe400078e0012 */
[----:B------:R-:W-:-:S02]  /*0c20*/  @P0 IMAD.MOV.U32 R4, RZ, RZ, R19 ;  /* 0x000000ffff040224 */ /* 0x000fc400078e0013 */
[--C-:B------:R-:W-:Y:S02]  /*0c30*/  @P0 IMAD.MOV.U32 R0, RZ, RZ, R20.reuse ;  /* 0x000000ffff000224 */ /* 0x100fe400078e0014 */
[----:B------:R-:W-:Y:S02]  /*0c40*/  @P3 IMAD.MOV.U32 R4, RZ, RZ, R20 ;  /* 0x000000ffff043224 */ /* 0x000fe400078e0014 */
[----:B------:R-:W-:Y:S02]  /*0c50*/  @P3 IMAD.MOV.U32 R0, RZ, RZ, R16 ;  /* 0x000000ffff003224 */ /* 0x000fe400078e0010 */
[----:B------:R-:W-:Y:S01]  /*0c60*/  @P4 MOV R4, R16 ;  /* 0x0000001000044202 */ /* 0x000fe20000000f00 */
[--C-:B------:R-:W-:Y:S02]  /*0c70*/  @P4 IMAD.MOV.U32 R0, RZ, RZ, R21.reuse ;  /* 0x000000ffff004224 */ /* 0x100fe400078e0015 */
[----:B------:R-:W-:Y:S01]  /*0c80*/  @P5 IMAD.MOV.U32 R4, RZ, RZ, R21 ;  /* 0x000000ffff045224 */ /* 0x000fe200078e0015 */
[----:B------:R-:W-:Y:S06]  /*0c90*/  @!P6 BRA `(.L_x_9) ;  /* 0x00000000002ce947 */ /* 0x000fec0003800000 */
[----:B------:R-:W-:Y:S02]  /*0ca0*/  @P2 IMAD.MOV.U32 R5, RZ, RZ, R6 ;  /* 0x000000ffff052224 */ /* 0x000fe400078e0006 */
[----:B------:R-:W-:Y:S01]  /*0cb0*/  @P1 IMAD.MOV.U32 R5, RZ, RZ, R17 ;  /* 0x000000ffff051224 */ /* 0x000fe200078e0011 */
[----:B------:R-:W-:Y:S01]  /*0cc0*/  @P0 MOV R5, R18 ;  /* 0x0000001200050202 */ /* 0x000fe20000000f00 */
[----:B------:R-:W-:Y:S01]  /*0cd0*/  @P3 IMAD.MOV.U32 R5, RZ, RZ, R19 ;  /* 0x000000ffff053224 */ /* 0x000fe200078e0013 */
[----:B------:R-:W-:Y:S01]  /*0ce0*/  ISETP.EQ.AND P0, PT, R13, 0x8, PT ;  /* 0x000000080d00780c */ /* 0x000fe20003f02270 */
[----:B------:R-:W-:Y:S01]  /*0cf0*/  @P4 IMAD.MOV.U32 R5, RZ, RZ, R20 ;  /* 0x000000ffff054224 */ /* 0x000fe200078e0014 */
[----:B------:R-:W-:Y:S01]  /*0d00*/  LOP3.LUT R13, R12, 0x1f, RZ, 0xc0, !PT ;  /* 0x0000001f0c0d7812 */ /* 0x000fe200078ec0ff */
[----:B------:R-:W-:-:S03]  /*0d10*/  @P5 IMAD.MOV.U32 R5, RZ, RZ, R16 ;  /* 0x000000ffff055224 */ /* 0x000fc600078e0010 */
[----:B------:R-:W-:-:S07]  /*0d20*/  SHF.L.W.U32.HI R0, R4, R13, R0 ;  /* 0x0000000d04007219 */ /* 0x000fce0000010e00 */
[----:B------:R-:W-:-:S05]  /*0d30*/  @P0 IMAD.MOV.U32 R5, RZ, RZ, R21 ;  /* 0x000000ffff050224 */ /* 0x000fca00078e0015 */
[----:B------:R-:W-:-:S07]  /*0d40*/  SHF.L.W.U32.HI R4, R5, R13, R4 ;  /* 0x0000000d05047219 */ /* 0x000fce0000010e04 */
.L_x_9:
[----:B------:R-:W-:Y:S05]  /*0d50*/  BSYNC.RECONVERGENT B1 ;  /* 0x0000000000017941 */ /* 0x000fea0003800200 */
.L_x_8:
[C---:B------:R-:W-:Y:S01]  /*0d60*/  SHF.L.W.U32.HI R5, R4.reuse, 0x2, R0 ;  /* 0x0000000204057819 */ /* 0x040fe20000010e00 */
[----:B------:R-:W-:Y:S01]  /*0d70*/  UMOV UR6, 0x54442d19 ;  /* 0x54442d1900067882 */ /* 0x000fe20000000000 */
[----:B------:R-:W-:Y:S01]  /*0d80*/  SHF.L.U32 R4, R4, 0x2, RZ ;  /* 0x0000000204047819 */ /* 0x000fe200000006ff */
[----:B------:R-:W-:Y:S01]  /*0d90*/  UMOV UR7, 0x3bf921fb ;  /* 0x3bf921fb00077882 */ /* 0x000fe20000000000 */
[----:B------:R-:W-:Y:S02]  /*0da0*/  SHF.R.S32.HI R13, RZ, 0x1f, R5 ;  /* 0x0000001fff0d7819 */ /* 0x000fe40000011405 */
[----:B------:R-:W-:Y:S02]  /*0db0*/  ISETP.GE.AND P1, PT, R11, RZ, PT ;  /* 0x000000ff0b00720c */ /* 0x000fe40003f26270 */
[C---:B------:R-:W-:Y:S02]  /*0dc0*/  LOP3.LUT R12, R13.reuse, R4, RZ, 0x3c, !PT ;  /* 0x000000040d0c7212 */ /* 0x040fe400078e3cff */
[----:B------:R-:W-:-:S02]  /*0dd0*/  LOP3.LUT R13, R13, R5, RZ, 0x3c, !PT ;  /* 0x000000050d0d7212 */ /* 0x000fc400078e3cff */
[----:B------:R-:W-:Y:S02]  /*0de0*/  SHF.R.U32.HI R0, RZ, 0x1e, R0 ;  /* 0x0000001eff007819 */ /* 0x000fe40000011600 */
[C---:B------:R-:W-:Y:S02]  /*0df0*/  LOP3.LUT R4, R5.reuse, R11, RZ, 0x3c, !PT ;  /* 0x0000000b05047212 */ /* 0x040fe400078e3cff */
[----:B------:R-:W1:Y:S01]  /*0e00*/  I2F.F64.S64 R12, R12 ;  /* 0x0000000c000c7312 */ /* 0x000e620000301c00 */
[----:B------:R-:W-:Y:S02]  /*0e10*/  LEA.HI R5, R5, R0, RZ, 0x1 ;  /* 0x0000000005057211 */ /* 0x000fe400078f08ff */
[----:B------:R-:W-:-:S03]  /*0e20*/  ISETP.GE.AND P0, PT, R4, RZ, PT ;  /* 0x000000ff0400720c */ /* 0x000fc60003f06270 */
[----:B------:R-:W-:-:S04]  /*0e30*/  IMAD.MOV R0, RZ, RZ, -R5 ;  /* 0x000000ffff007224 */ /* 0x000fc800078e0a05 */
[----:B------:R-:W-:Y:S01]  /*0e40*/  @!P1 IMAD.MOV.U32 R5, RZ, RZ, R0 ;  /* 0x000000ffff059224 */ /* 0x000fe200078e0000 */
[----:B-1----:R-:W-:-:S10]  /*0e50*/  DMUL R14, R12, UR6 ;  /* 0x000000060c0e7c28 */ /* 0x002fd40008000000 */
[----:B------:R-:W1:Y:S02]  /*0e60*/  F2F.F32.F64 R14, R14 ;  /* 0x0000000e000e7310 */ /* 0x000e640000301000 */
[----:B-1----:R-:W-:-:S07]  /*0e70*/  FSEL R4, -R14, R14, !P0 ;  /* 0x0000000e0e047208 */ /* 0x002fce0004000100 */
.L_x_6:
[----:B------:R-:W-:Y:S05]  /*0e80*/  BSYNC.RECONVERGENT B0 ;  /* 0x0000000000007941 */ /* 0x000fea0003800200 */
.L_x_5:
[----:B------:R-:W-:Y:S01]  /*0e90*/  FADD R11, R11, 1 ;  /* 0x3f8000000b0b7421 */ /* 0x000fe20000000000 */
[----:B------:R-:W-:Y:S01]  /*0ea0*/  MOV R13, 0x3e055027 ;  /* 0x3e055027000d7802 */ /* 0x000fe20000000f00 */
[----:B------:R-:W-:Y:S01]  /*0eb0*/  UIADD3 UR4, UPT, UPT, UR4, 0x1, URZ ;  /* 0x0000000104047890 */ /* 0x000fe2000fffe0ff */
[C---:B------:R-:W-:Y:S01]  /*0ec0*/  LOP3.LUT R14, R5.reuse, 0x1, RZ, 0xc0, !PT ;  /* 0x00000001050e7812 */ /* 0x040fe200078ec0ff */
[----:B------:R-:W-:Y:S01]  /*0ed0*/  VIADD R5, R5, 0x1 ;  /* 0x0000000105057836 */ /* 0x000fe20000000000 */
[----:B------:R-:W-:Y:S01]  /*0ee0*/  FSETP.GEU.AND P0, PT, R11, 1.175494350822287508e-38, PT ;  /* 0x008000000b00780b */ /* 0x000fe20003f0e000 */
[----:B------:R-:W-:Y:S01]  /*0ef0*/  UISETP.NE.AND UP0, UPT, UR4, 0x64, UPT ;  /* 0x000000640400788c */ /* 0x000fe2000bf05270 */
[----:B------:R-:W-:Y:S02]  /*0f00*/  ISETP.NE.U32.AND P1, PT, R14, 0x1, PT ;  /* 0x000000010e00780c */ /* 0x000fe40003f25070 */
[----:B------:R-:W-:Y:S02]  /*0f10*/  LOP3.LUT P2, RZ, R5, 0x2, RZ, 0xc0, !PT ;  /* 0x0000000205ff7812 */ /* 0x000fe4000784c0ff */
[----:B------:R-:W-:-:S02]  /*0f20*/  FSEL R14, R9, 0.0083327032625675201416, P1 ;  /* 0x3c0885e4090e7808 */ /* 0x000fc40000800000 */
[----:B------:R-:W-:Y:S02]  /*0f30*/  FSEL R9, RZ, -23, P0 ;  /* 0xc1b80000ff097808 */ /* 0x000fe40000000000 */
[----:B------:R-:W-:-:S03]  /*0f40*/  FSEL R8, -R8, -0.16666662693023681641, P1 ;  /* 0xbe2aaaa808087808 */ /* 0x000fc60000800100 */
[----:B------:R-:W-:-:S04]  /*0f50*/  @!P0 FMUL R11, R11, 8388608 ;  /* 0x4b0000000b0b8820 */ /* 0x000fc80000400000 */
[C---:B------:R-:W-:Y:S01]  /*0f60*/  VIADD R12, R11.reuse, 0xc0d55555 ;  /* 0xc0d555550b0c7836 */ /* 0x040fe20000000000 */
[----:B------:R-:W-:-:S04]  /*0f70*/  ISETP.GT.U32.AND P0, PT, R11, 0x7f7fffff, PT ;  /* 0x7f7fffff0b00780c */ /* 0x000fc80003f04070 */
[----:B------:R-:W-:-:S05]  /*0f80*/  LOP3.LUT R12, R12, 0xff800000, RZ, 0xc0, !PT ;  /* 0xff8000000c0c7812 */ /* 0x000fca00078ec0ff */
[----:B------:R-:W-:Y:S01]  /*0f90*/  IMAD.IADD R0, R11, 0x1, -R12 ;  /* 0x000000010b007824 */ /* 0x000fe200078e0a0c */
[----:B------:R-:W-:-:S03]  /*0fa0*/  I2FP.F32.S32 R12, R12 ;  /* 0x0000000c000c7245 */ /* 0x000fc60000201400 */
[----:B------:R-:W-:Y:S02]  /*0fb0*/  FADD R0, R0, -1 ;  /* 0xbf80000000007421 */ /* 0x000fe40000000000 */
[----:B------:R-:W-:Y:S02]  /*0fc0*/  FFMA R9, R12, 1.1920928955078125e-07, R9 ;  /* 0x340000000c097823 */ /* 0x000fe40000000009 */
[----:B------:R-:W-:-:S04]  /*0fd0*/  FFMA R13, R0, -R13, 0.14084610342979431152 ;  /* 0x3e1039f6000d7423 */ /* 0x000fc8000000080d */
[----:B------:R-:W-:-:S04]  /*0fe0*/  FFMA R13, R0, R13, -0.12148627638816833496 ;  /* 0xbdf8cdcc000d7423 */ /* 0x000fc8000000000d */
[----:B------:R-:W-:-:S04]  /*0ff0*/  FFMA R13, R0, R13, 0.13980610668659210205 ;  /* 0x3e0f2955000d7423 */ /* 0x000fc8000000000d */
[----:B------:R-:W-:-:S04]  /*1000*/  FFMA R13, R0, R13, -0.16684235632419586182 ;  /* 0xbe2ad8b9000d7423 */ /* 0x000fc8000000000d */
[----:B------:R-:W-:Y:S01]  /*1010*/  FFMA R15, R0, R13, 0.20012299716472625732 ;  /* 0x3e4ced0b000f7423 */ /* 0x000fe2000000000d */
[----:B------:R-:W-:-:S03]  /*1020*/  FMUL R13, R4, R4 ;  /* 0x00000004040d7220 */ /* 0x000fc60000400000 */
[----:B------:R-:W-:Y:S01]  /*1030*/  FFMA R15, R0, R15, -0.24999669194221496582 ;  /* 0xbe7fff22000f7423 */ /* 0x000fe2000000000f */
[----:B------:R-:W-:-:S03]  /*1040*/  FFMA R10, R13, R10, -0.0013887860113754868507 ;  /* 0xbab607ed0d0a7423 */ /* 0x000fc6000000000a */
[----:B------:R-:W-:Y:S02]  /*1050*/  FFMA R15, R0, R15, 0.33333182334899902344 ;  /* 0x3eaaaa78000f7423 */ /* 0x000fe4000000000f */
[----:B------:R-:W-:Y:S02]  /*1060*/  FSEL R10, R10, -0.00019574658654164522886, P1 ;  /* 0xb94d41530a0a7808 */ /* 0x000fe40000800000 */
[----:B------:R-:W-:-:S03]  /*1070*/  FFMA R15, R0, R15, -0.5 ;  /* 0xbf000000000f7423 */ /* 0x000fc6000000000f */
[----:B------:R-:W-:Y:S01]  /*1080*/  FFMA R10, R13, R10, R14 ;  /* 0x0000000a0d0a7223 */ /* 0x000fe2000000000e */
[----:B------:R-:W-:-:S03]  /*1090*/  FMUL R15, R0, R15 ;  /* 0x0000000f000f7220 */ /* 0x000fc60000400000 */
[----:B------:R-:W-:Y:S01]  /*10a0*/  FFMA R8, R13, R10, R8 ;  /* 0x0000000a0d087223 */ /* 0x000fe20000000008 */
[----:B------:R-:W-:Y:S01]  /*10b0*/  FFMA R12, R0, R15, R0 ;  /* 0x0000000f000c7223 */ /* 0x000fe20000000000 */
[----:B------:R-:W-:Y:S01]  /*10c0*/  FSEL R0, R4, 1, !P1 ;  /* 0x3f80000004007808 */ /* 0x000fe20004800000 */
[----:B------:R-:W-:Y:S02]  /*10d0*/  IMAD.MOV.U32 R4, RZ, RZ, 0x7f800000 ;  /* 0x7f800000ff047424 */ /* 0x000fe400078e00ff */
[----:B------:R-:W-:Y:S02]  /*10e0*/  FFMA R9, R9, 0.69314718246459960938, R12 ;  /* 0x3f31721809097823 */ /* 0x000fe4000000000c */
[----:B------:R-:W-:Y:S01]  /*10f0*/  FFMA R13, R13, R0, RZ ;  /* 0x000000000d0d7223 */ /* 0x000fe200000000ff */
[C---:B------:R-:W-:Y:S01]  /*1100*/  @P0 FFMA R9, R11.reuse, R4, +INF ;  /* 0x7f8000000b090423 */ /* 0x040fe20000000004 */
[----:B------:R-:W-:Y:S02]  /*1110*/  FSETP.NEU.AND P0, PT, R11, RZ, PT ;  /* 0x000000ff0b00720b */ /* 0x000fe40003f0d000 */
[----:B------:R-:W-:-:S02]  /*1120*/  FFMA R0, R13, R8, R0 ;  /* 0x000000080d007223 */ /* 0x000fc40000000000 */
[----:B------:R-:W-:Y:S02]  /*1130*/  FSEL R4, R9, -INF , P0 ;  /* 0xff80000009047808 */ /* 0x000fe40000000000 */
[----:B------:R-:W-:-:S04]  /*1140*/  @P2 FADD R0, RZ, -R0 ;  /* 0x80000000ff002221 */ /* 0x000fc80000000000 */
[----:B------:R-:W-:Y:S01]  /*1150*/  FFMA R11, R7, R0, R4 ;  /* 0x00000000070b7223 */ /* 0x000fe20000000004 */
[----:B------:R-:W-:Y:S06]  /*1160*/  BRA.U UP0, `(.L_x_10) ;  /* 0xffffffed00d87547 */ /* 0x000fec000b83ffff */
[----:B------:R-:W-:Y:S01]  /*1170*/  STG.E desc[UR8][R2.64], R11 ;  /* 0x0000000b02007986 */ /* 0x000fe2000c101908 */
[----:B------:R-:W-:Y:S05]  /*1180*/  EXIT ;  /* 0x000000000000794d */ /* 0x000fea0003800000 */
.L_x_11:
[----:B------:R-:W-:-:S00]  /*1190*/  BRA `(.L_x_11) ;  /* 0xfffffffc00fc7947 */ /* 0x000fc0000383ffff */
[----:B------:R-:W-:-:S00]  /*11a0*/  NOP ;  /* 0x0000000000007918 */ /* 0x000fc00000000000 */
        /* <DEDUP_REMOVED lines=13> */
.L_x_12:


//--------------------- .nv.global.init           --------------------------
	.section	.nv.global.init,"aw",@progbits
	.align	4
.nv.global.init:
	.type		__cudart_i2opi_f,@object
	.size		__cudart_i2opi_f,(.L_0 - __cudart_i2opi_f)
__cudart_i2opi_f:
        /*0000*/ 	.byte	0x41, 0x90, 0x43, 0x3c, 0x99, 0x95, 0x62, 0xdb, 0xc0, 0xdd, 0x34, 0xf5, 0xd1, 0x57, 0x27, 0xfc
        /*0010*/ 	.byte	0x29, 0x15, 0x44, 0x4e, 0x6e, 0x83, 0xf9, 0xa2
.L_0:


//--------------------- .nv.shared.reserved.0     --------------------------
	.section	.nv.shared.reserved.0,"aw",@nobits
	.weak		__nv_reservedSMEM_offset_0_alias
	.size		__nv_reservedSMEM_offset_0_alias, 0, 64
	.other		__nv_reservedSMEM_offset_0_alias,@"STO_CUDA_RESERVED_SHARED STV_DEFAULT"
__nv_reservedSMEM_offset_0_alias:
	.zero		0
	.zero		64


//--------------------- .nv.constant0._Z9mapKernelIf20IntensiveComputationEvPT_iT0_ --------------------------
	.section	.nv.constant0._Z9mapKernelIf20IntensiveComputationEvPT_iT0_,"a",@progbits
	.sectionflags	@""
	.align	4
.nv.constant0._Z9mapKernelIf20IntensiveComputationEvPT_iT0_:
	.zero		909


//--------------------- SYMBOLS --------------------------

	.type		.nv.reservedSmem.offset0,@object
	.size		.nv.reservedSmem.offset0,0x4
